//
// Generated by NVIDIA NVVM Compiler
//
// Compiler Build ID: CL-36424714
// Cuda compilation tools, release 13.0, V13.0.88
// Based on NVVM 20.0.0
//

.version 9.0
.target sm_100
.address_size 64

	// .globl	_Z24compute_no_shared_memoryPi
// _ZZ25compute_use_shared_memoryPiE7myblock has been demoted

.visible .entry _Z24compute_no_shared_memoryPi(
	.param .u64 .ptr .align 1 _Z24compute_no_shared_memoryPi_param_0
)
{
	.reg .pred 	%p<10>;
	.reg .b32 	%r<109>;
	.reg .b64 	%rd<24>;

	ld.param.u64 	%rd9, [_Z24compute_no_shared_memoryPi_param_0];
	cvta.to.global.u64 	%rd1, %rd9;
	mov.u32 	%r1, %tid.x;
	mov.u32 	%r32, %ctaid.x;
	mov.u32 	%r33, %ntid.x;
	mul.lo.s32 	%r2, %r32, %r33;
	mul.wide.u32 	%rd10, %r2, 4;
	add.s64 	%rd2, %rd1, %rd10;
	setp.eq.s32 	%p1, %r1, 0;
	mov.b32 	%r108, 0;
	@%p1 bra 	$L__BB0_13;
	and.b32  	%r3, %r1, 15;
	setp.lt.u32 	%p2, %r1, 16;
	mov.b32 	%r101, 0;
	mov.u32 	%r108, %r101;
	@%p2 bra 	$L__BB0_4;
	and.b32  	%r101, %r1, 1008;
	neg.s32 	%r95, %r101;
	add.s64 	%rd12, %rd10, %rd1;
	add.s64 	%rd22, %rd12, 32;
	mov.b32 	%r108, 0;
$L__BB0_3:
	.pragma "nounroll";
	ld.global.u32 	%r37, [%rd22+-32];
	add.s32 	%r38, %r37, %r108;
	ld.global.u32 	%r39, [%rd22+-28];
	add.s32 	%r40, %r39, %r38;
	ld.global.u32 	%r41, [%rd22+-24];
	add.s32 	%r42, %r41, %r40;
	ld.global.u32 	%r43, [%rd22+-20];
	add.s32 	%r44, %r43, %r42;
	ld.global.u32 	%r45, [%rd22+-16];
	add.s32 	%r46, %r45, %r44;
	ld.global.u32 	%r47, [%rd22+-12];
	add.s32 	%r48, %r47, %r46;
	ld.global.u32 	%r49, [%rd22+-8];
	add.s32 	%r50, %r49, %r48;
	ld.global.u32 	%r51, [%rd22+-4];
	add.s32 	%r52, %r51, %r50;
	ld.global.u32 	%r53, [%rd22];
	add.s32 	%r54, %r53, %r52;
	ld.global.u32 	%r55, [%rd22+4];
	add.s32 	%r56, %r55, %r54;
	ld.global.u32 	%r57, [%rd22+8];
	add.s32 	%r58, %r57, %r56;
	ld.global.u32 	%r59, [%rd22+12];
	add.s32 	%r60, %r59, %r58;
	ld.global.u32 	%r61, [%rd22+16];
	add.s32 	%r62, %r61, %r60;
	ld.global.u32 	%r63, [%rd22+20];
	add.s32 	%r64, %r63, %r62;
	ld.global.u32 	%r65, [%rd22+24];
	add.s32 	%r66, %r65, %r64;
	ld.global.u32 	%r67, [%rd22+28];
	add.s32 	%r108, %r67, %r66;
	add.s32 	%r95, %r95, 16;
	add.s64 	%rd22, %rd22, 64;
	setp.ne.s32 	%p3, %r95, 0;
	@%p3 bra 	$L__BB0_3;
$L__BB0_4:
	setp.eq.s32 	%p4, %r3, 0;
	@%p4 bra 	$L__BB0_13;
	and.b32  	%r13, %r1, 7;
	setp.lt.u32 	%p5, %r3, 8;
	@%p5 bra 	$L__BB0_7;
	mul.wide.u32 	%rd13, %r101, 4;
	add.s64 	%rd14, %rd2, %rd13;
	ld.global.u32 	%r69, [%rd14];
	add.s32 	%r70, %r69, %r108;
	ld.global.u32 	%r71, [%rd14+4];
	add.s32 	%r72, %r71, %r70;
	ld.global.u32 	%r73, [%rd14+8];
	add.s32 	%r74, %r73, %r72;
	ld.global.u32 	%r75, [%rd14+12];
	add.s32 	%r76, %r75, %r74;
	ld.global.u32 	%r77, [%rd14+16];
	add.s32 	%r78, %r77, %r76;
	ld.global.u32 	%r79, [%rd14+20];
	add.s32 	%r80, %r79, %r78;
	ld.global.u32 	%r81, [%rd14+24];
	add.s32 	%r82, %r81, %r80;
	ld.global.u32 	%r83, [%rd14+28];
	add.s32 	%r108, %r83, %r82;
	add.s32 	%r101, %r101, 8;
$L__BB0_7:
	setp.eq.s32 	%p6, %r13, 0;
	@%p6 bra 	$L__BB0_13;
	and.b32  	%r19, %r1, 3;
	setp.lt.u32 	%p7, %r13, 4;
	@%p7 bra 	$L__BB0_10;
	mul.wide.u32 	%rd15, %r101, 4;
	add.s64 	%rd16, %rd2, %rd15;
	ld.global.u32 	%r85, [%rd16];
	add.s32 	%r86, %r85, %r108;
	ld.global.u32 	%r87, [%rd16+4];
	add.s32 	%r88, %r87, %r86;
	ld.global.u32 	%r89, [%rd16+8];
	add.s32 	%r90, %r89, %r88;
	ld.global.u32 	%r91, [%rd16+12];
	add.s32 	%r108, %r91, %r90;
	add.s32 	%r101, %r101, 4;
$L__BB0_10:
	setp.eq.s32 	%p8, %r19, 0;
	@%p8 bra 	$L__BB0_13;
	mul.wide.u32 	%rd17, %r101, 4;
	add.s64 	%rd19, %rd17, %rd10;
	add.s64 	%rd23, %rd1, %rd19;
	neg.s32 	%r106, %r19;
$L__BB0_12:
	.pragma "nounroll";
	ld.global.u32 	%r92, [%rd23];
	add.s32 	%r108, %r92, %r108;
	add.s64 	%rd23, %rd23, 4;
	add.s32 	%r106, %r106, 1;
	setp.ne.s32 	%p9, %r106, 0;
	@%p9 bra 	$L__BB0_12;
$L__BB0_13:
	mul.wide.u32 	%rd20, %r1, 4;
	add.s64 	%rd21, %rd2, %rd20;
	ld.global.u32 	%r93, [%rd21];
	add.s32 	%r94, %r93, %r108;
	st.global.u32 	[%rd21], %r94;
	ret;

}
	// .globl	_Z25compute_use_shared_memoryPi
.visible .entry _Z25compute_use_shared_memoryPi(
	.param .u64 .ptr .align 1 _Z25compute_use_shared_memoryPi_param_0
)
{
	.reg .pred 	%p<10>;
	.reg .b32 	%r<130>;
	.reg .b64 	%rd<8>;
	// demoted variable
	.shared .align 4 .b8 _ZZ25compute_use_shared_memoryPiE7myblock[4096];
	ld.param.u64 	%rd2, [_Z25compute_use_shared_memoryPi_param_0];
	cvta.to.global.u64 	%rd3, %rd2;
	mov.u32 	%r1, %tid.x;
	mov.u32 	%r37, %ctaid.x;
	mov.u32 	%r38, %ntid.x;
	mul.lo.s32 	%r39, %r37, %r38;
	cvt.u64.u32 	%rd4, %r39;
	cvt.u64.u32 	%rd5, %r1;
	add.s64 	%rd6, %rd4, %rd5;
	shl.b64 	%rd7, %rd6, 2;
	add.s64 	%rd1, %rd3, %rd7;
	ld.global.u32 	%r40, [%rd1];
	shl.b32 	%r41, %r1, 2;
	mov.u32 	%r42, _ZZ25compute_use_shared_memoryPiE7myblock;
	add.s32 	%r2, %r42, %r41;
	st.shared.u32 	[%r2], %r40;
	bar.sync 	0;
	setp.eq.s32 	%p1, %r1, 0;
	mov.b32 	%r129, 0;
	@%p1 bra 	$L__BB1_13;
	and.b32  	%r3, %r1, 15;
	setp.lt.u32 	%p2, %r1, 16;
	mov.b32 	%r121, 0;
	mov.u32 	%r129, %r121;
	@%p2 bra 	$L__BB1_4;
	and.b32  	%r121, %r1, 1008;
	add.s32 	%r114, %r42, 32;
	neg.s32 	%r115, %r121;
	mov.b32 	%r129, 0;
$L__BB1_3:
	.pragma "nounroll";
	ld.shared.u32 	%r48, [%r114+-32];
	add.s32 	%r49, %r48, %r129;
	ld.shared.u32 	%r50, [%r114+-28];
	add.s32 	%r51, %r50, %r49;
	ld.shared.u32 	%r52, [%r114+-24];
	add.s32 	%r53, %r52, %r51;
	ld.shared.u32 	%r54, [%r114+-20];
	add.s32 	%r55, %r54, %r53;
	ld.shared.u32 	%r56, [%r114+-16];
	add.s32 	%r57, %r56, %r55;
	ld.shared.u32 	%r58, [%r114+-12];
	add.s32 	%r59, %r58, %r57;
	ld.shared.u32 	%r60, [%r114+-8];
	add.s32 	%r61, %r60, %r59;
	ld.shared.u32 	%r62, [%r114+-4];
	add.s32 	%r63, %r62, %r61;
	ld.shared.u32 	%r64, [%r114];
	add.s32 	%r65, %r64, %r63;
	ld.shared.u32 	%r66, [%r114+4];
	add.s32 	%r67, %r66, %r65;
	ld.shared.u32 	%r68, [%r114+8];
	add.s32 	%r69, %r68, %r67;
	ld.shared.u32 	%r70, [%r114+12];
	add.s32 	%r71, %r70, %r69;
	ld.shared.u32 	%r72, [%r114+16];
	add.s32 	%r73, %r72, %r71;
	ld.shared.u32 	%r74, [%r114+20];
	add.s32 	%r75, %r74, %r73;
	ld.shared.u32 	%r76, [%r114+24];
	add.s32 	%r77, %r76, %r75;
	ld.shared.u32 	%r78, [%r114+28];
	add.s32 	%r129, %r78, %r77;
	add.s32 	%r115, %r115, 16;
	add.s32 	%r114, %r114, 64;
	setp.ne.s32 	%p3, %r115, 0;
	@%p3 bra 	$L__BB1_3;
$L__BB1_4:
	setp.eq.s32 	%p4, %r3, 0;
	@%p4 bra 	$L__BB1_13;
	and.b32  	%r15, %r1, 7;
	setp.lt.u32 	%p5, %r3, 8;
	@%p5 bra 	$L__BB1_7;
	shl.b32 	%r80, %r121, 2;
	add.s32 	%r82, %r42, %r80;
	ld.shared.u32 	%r83, [%r82];
	add.s32 	%r84, %r83, %r129;
	ld.shared.u32 	%r85, [%r82+4];
	add.s32 	%r86, %r85, %r84;
	ld.shared.u32 	%r87, [%r82+8];
	add.s32 	%r88, %r87, %r86;
	ld.shared.u32 	%r89, [%r82+12];
	add.s32 	%r90, %r89, %r88;
	ld.shared.u32 	%r91, [%r82+16];
	add.s32 	%r92, %r91, %r90;
	ld.shared.u32 	%r93, [%r82+20];
	add.s32 	%r94, %r93, %r92;
	ld.shared.u32 	%r95, [%r82+24];
	add.s32 	%r96, %r95, %r94;
	ld.shared.u32 	%r97, [%r82+28];
	add.s32 	%r129, %r97, %r96;
	add.s32 	%r121, %r121, 8;
$L__BB1_7:
	setp.eq.s32 	%p6, %r15, 0;
	@%p6 bra 	$L__BB1_13;
	and.b32  	%r21, %r1, 3;
	setp.lt.u32 	%p7, %r15, 4;
	@%p7 bra 	$L__BB1_10;
	shl.b32 	%r99, %r121, 2;
	add.s32 	%r101, %r42, %r99;
	ld.shared.u32 	%r102, [%r101];
	add.s32 	%r103, %r102, %r129;
	ld.shared.u32 	%r104, [%r101+4];
	add.s32 	%r105, %r104, %r103;
	ld.shared.u32 	%r106, [%r101+8];
	add.s32 	%r107, %r106, %r105;
	ld.shared.u32 	%r108, [%r101+12];
	add.s32 	%r129, %r108, %r107;
	add.s32 	%r121, %r121, 4;
$L__BB1_10:
	setp.eq.s32 	%p8, %r21, 0;
	@%p8 bra 	$L__BB1_13;
	shl.b32 	%r109, %r121, 2;
	add.s32 	%r127, %r42, %r109;
	neg.s32 	%r126, %r21;
$L__BB1_12:
	.pragma "nounroll";
	ld.shared.u32 	%r111, [%r127];
	add.s32 	%r129, %r111, %r129;
	add.s32 	%r127, %r127, 4;
	add.s32 	%r126, %r126, 1;
	setp.ne.s32 	%p9, %r126, 0;
	@%p9 bra 	$L__BB1_12;
$L__BB1_13:
	ld.shared.u32 	%r112, [%r2];
	add.s32 	%r113, %r112, %r129;
	st.global.u32 	[%rd1], %r113;
	ret;

}


// ===== COMPILED SASS (sm_100) =====

	.target	sm_100

	.elftype	@"ET_EXEC"


//--------------------- .note.nv.tkinfo           --------------------------
	.section	.note.nv.tkinfo,"",@"SHT_NOTE"
	.sectionflags	@"SHF_NOTE_NV_TKINFO"
	.tkinfo
        /*0018*/ 	.word	0x00000002
        /*0030*/ 	.string	""
        /*0030*/ 	.string	"ptxas"
        /*0030*/ 	.string	"Cuda compilation tools, release 13.0, V13.0.88"
        /*0030*/ 	.string	"Build cuda_13.0.r13.0/compiler.36424714_0"
        /*0030*/ 	.string	"-arch sm_100 -m 64 "



//--------------------- .note.nv.cuinfo           --------------------------
	.section	.note.nv.cuinfo,"",@"SHT_NOTE"
	.sectionflags	@"SHF_NOTE_NV_CUINFO"
        /*0018*/ 	.short	0x0002
        /*001a*/ 	.short	0x0064
        /*001c*/ 	.short	0x0082
	.zero		2


//--------------------- .nv.info                  --------------------------
	.section	.nv.info,"",@"SHT_CUDA_INFO"
	.align	4


	//----- nvinfo : EIATTR_REGCOUNT
	.align		4
        /*0000*/ 	.byte	0x04, 0x2f
        /*0002*/ 	.short	(.L_1 - .L_0)
	.align		4
.L_0:
        /*0004*/ 	.word	index@(_Z24compute_no_shared_memoryPi)
        /*0008*/ 	.word	0x0000001c


	//----- nvinfo : EIATTR_FRAME_SIZE
	.align		4
.L_1:
        /*000c*/ 	.byte	0x04, 0x11
        /*000e*/ 	.short	(.L_3 - .L_2)
	.align		4
.L_2:
        /*0010*/ 	.word	index@(_Z24compute_no_shared_memoryPi)
        /*0014*/ 	.word	0x00000000


	//----- nvinfo : EIATTR_REGCOUNT
	.align		4
.L_3:
        /*0018*/ 	.byte	0x04, 0x2f
        /*001a*/ 	.short	(.L_5 - .L_4)
	.align		4
.L_4:
        /*001c*/ 	.word	index@(_Z25compute_use_shared_memoryPi)
        /*0020*/ 	.word	0x0000001c


	//----- nvinfo : EIATTR_FRAME_SIZE
	.align		4
.L_5:
        /*0024*/ 	.byte	0x04, 0x11
        /*0026*/ 	.short	(.L_7 - .L_6)
	.align		4
.L_6:
        /*0028*/ 	.word	index@(_Z25compute_use_shared_memoryPi)
        /*002c*/ 	.word	0x00000000


	//----- nvinfo : EIATTR_MIN_STACK_SIZE
	.align		4
.L_7:
        /*0030*/ 	.byte	0x04, 0x12
        /*0032*/ 	.short	(.L_9 - .L_8)
	.align		4
.L_8:
        /*0034*/ 	.word	index@(_Z25compute_use_shared_memoryPi)
        /*0038*/ 	.word	0x00000000


	//----- nvinfo : EIATTR_MIN_STACK_SIZE
	.align		4
.L_9:
        /*003c*/ 	.byte	0x04, 0x12
        /*003e*/ 	.short	(.L_11 - .L_10)
	.align		4
.L_10:
        /*0040*/ 	.word	index@(_Z24compute_no_shared_memoryPi)
        /*0044*/ 	.word	0x00000000
.L_11:


//--------------------- .nv.compat                --------------------------
	.section	.nv.compat,"",@"SHT_CUDA_COMPAT_INFO"
	.align	4
        /*0000*/ 	.byte	0x02, 0x09, 0x00, 0x00, 0x02, 0x02, 0x01, 0x00, 0x02, 0x05, 0x05, 0x00, 0x03, 0x07, 0x01, 0x01
        /*0010*/ 	.byte	0x02, 0x03, 0x00, 0x00, 0x02, 0x06, 0x01, 0x00, 0x04, 0x0b, 0x08, 0x00, 0x09, 0x00, 0x00, 0x00
        /*0020*/ 	.byte	0x00, 0x00, 0x00, 0x00


//--------------------- .nv.info._Z25compute_use_shared_memoryPi --------------------------
	.section	.nv.info._Z25compute_use_shared_memoryPi,"",@"SHT_CUDA_INFO"
	.sectionflags	@""
	.align	4


	//----- nvinfo : EIATTR_CUDA_API_VERSION
	.align		4
        /*0000*/ 	.byte	0x04, 0x37
        /*0002*/ 	.short	(.L_13 - .L_12)
.L_12:
        /*0004*/ 	.word	0x00000082


	//----- nvinfo : EIATTR_KPARAM_INFO
	.align		4
.L_13:
        /*0008*/ 	.byte	0x04, 0x17
        /*000a*/ 	.short	(.L_15 - .L_14)
.L_14:
        /*000c*/ 	.word	0x00000000
        /*0010*/ 	.short	0x0000
        /*0012*/ 	.short	0x0000
        /*0014*/ 	.byte	0x00, 0xf5, 0x21, 0x00


	//----- nvinfo : EIATTR_SPARSE_MMA_MASK
	.align		4
.L_15:
        /*0018*/ 	.byte	0x03, 0x50
        /*001a*/ 	.short	0x0000


	//----- nvinfo : EIATTR_MAXREG_COUNT
	.align		4
        /*001c*/ 	.byte	0x03, 0x1b
        /*001e*/ 	.short	0x00ff


	//----- nvinfo : EIATTR_NUM_BARRIERS
	.align		4
        /*0020*/ 	.byte	0x02, 0x4c
        /*0022*/ 	.byte	0x01
	.zero		1


	//----- nvinfo : EIATTR_MERCURY_ISA_VERSION
	.align		4
        /*0024*/ 	.byte	0x03, 0x5f
        /*0026*/ 	.short	0x0101


	//----- nvinfo : EIATTR_VRC_CTA_INIT_COUNT
	.align		4
        /*0028*/ 	.byte	0x02, 0x4a
	.zero		1
	.zero		1


	//----- nvinfo : EIATTR_EXIT_INSTR_OFFSETS
	.align		4
        /*002c*/ 	.byte	0x04, 0x1c
        /*002e*/ 	.short	(.L_17 - .L_16)


	//   ....[0]....
.L_16:
        /*0030*/ 	.word	0x00000550


	//----- nvinfo : EIATTR_CRS_STACK_SIZE
	.align		4
.L_17:
        /*0034*/ 	.byte	0x04, 0x1e
        /*0036*/ 	.short	(.L_19 - .L_18)
.L_18:
        /*0038*/ 	.word	0x00000000


	//----- nvinfo : EIATTR_CBANK_PARAM_SIZE
	.align		4
.L_19:
        /*003c*/ 	.byte	0x03, 0x19
        /*003e*/ 	.short	0x0008


	//----- nvinfo : EIATTR_PARAM_CBANK
	.align		4
        /*0040*/ 	.byte	0x04, 0x0a
        /*0042*/ 	.short	(.L_21 - .L_20)
	.align		4
.L_20:
        /*0044*/ 	.word	index@(.nv.constant0._Z25compute_use_shared_memoryPi)
        /*0048*/ 	.short	0x0380
        /*004a*/ 	.short	0x0008


	//----- nvinfo : EIATTR_SW_WAR
	.align		4
.L_21:
        /*004c*/ 	.byte	0x04, 0x36
        /*004e*/ 	.short	(.L_23 - .L_22)
.L_22:
        /*0050*/ 	.word	0x00000008
.L_23:


//--------------------- .nv.info._Z24compute_no_shared_memoryPi --------------------------
	.section	.nv.info._Z24compute_no_shared_memoryPi,"",@"SHT_CUDA_INFO"
	.sectionflags	@""
	.align	4


	//----- nvinfo : EIATTR_CUDA_API_VERSION
	.align		4
        /*0000*/ 	.byte	0x04, 0x37
        /*0002*/ 	.short	(.L_25 - .L_24)
.L_24:
        /*0004*/ 	.word	0x00000082


	//----- nvinfo : EIATTR_KPARAM_INFO
	.align		4
.L_25:
        /*0008*/ 	.byte	0x04, 0x17
        /*000a*/ 	.short	(.L_27 - .L_26)
.L_26:
        /*000c*/ 	.word	0x00000000
        /*0010*/ 	.short	0x0000
        /*0012*/ 	.short	0x0000
        /*0014*/ 	.byte	0x00, 0xf5, 0x21, 0x00


	//----- nvinfo : EIATTR_SPARSE_MMA_MASK
	.align		4
.L_27:
        /*0018*/ 	.byte	0x03, 0x50
        /*001a*/ 	.short	0x0000


	//----- nvinfo : EIATTR_MAXREG_COUNT
	.align		4
        /*001c*/ 	.byte	0x03, 0x1b
        /*001e*/ 	.short	0x00ff


	//----- nvinfo : EIATTR_MERCURY_ISA_VERSION
	.align		4
        /*0020*/ 	.byte	0x03, 0x5f
        /*0022*/ 	.short	0x0101


	//----- nvinfo : EIATTR_VRC_CTA_INIT_COUNT
	.align		4
        /*0024*/ 	.byte	0x02, 0x4a
	.zero		1
	.zero		1


	//----- nvinfo : EIATTR_EXIT_INSTR_OFFSETS
	.align		4
        /*0028*/ 	.byte	0x04, 0x1c
        /*002a*/ 	.short	(.L_29 - .L_28)


	//   ....[0]....
.L_28:
        /*002c*/ 	.word	0x00000700


	//----- nvinfo : EIATTR_CRS_STACK_SIZE
	.align		4
.L_29:
        /*0030*/ 	.byte	0x04, 0x1e
        /*0032*/ 	.short	(.L_31 - .L_30)
.L_30:
        /*0034*/ 	.word	0x00000000


	//----- nvinfo : EIATTR_CBANK_PARAM_SIZE
	.align		4
.L_31:
        /*0038*/ 	.byte	0x03, 0x19
        /*003a*/ 	.short	0x0008


	//----- nvinfo : EIATTR_PARAM_CBANK
	.align		4
        /*003c*/ 	.byte	0x04, 0x0a
        /*003e*/ 	.short	(.L_33 - .L_32)
	.align		4
.L_32:
        /*0040*/ 	.word	index@(.nv.constant0._Z24compute_no_shared_memoryPi)
        /*0044*/ 	.short	0x0380
        /*0046*/ 	.short	0x0008


	//----- nvinfo : EIATTR_SW_WAR
	.align		4
.L_33:
        /*0048*/ 	.byte	0x04, 0x36
        /*004a*/ 	.short	(.L_35 - .L_34)
.L_34:
        /*004c*/ 	.word	0x00000008
.L_35:


//--------------------- .nv.callgraph             --------------------------
	.section	.nv.callgraph,"",@"SHT_CUDA_CALLGRAPH"
	.align	4
	.sectionentsize	8
	.align		4
        /*0000*/ 	.word	0x00000000
	.align		4
        /*0004*/ 	.word	0xffffffff
	.align		4
        /*0008*/ 	.word	0x00000000
	.align		4
        /*000c*/ 	.word	0xfffffffe
	.align		4
        /*0010*/ 	.word	0x00000000
	.align		4
        /*0014*/ 	.word	0xfffffffd
	.align		4
        /*0018*/ 	.word	0x00000000
	.align		4
        /*001c*/ 	.word	0xfffffffc


//--------------------- .text._Z25compute_use_shared_memoryPi --------------------------
	.section	.text._Z25compute_use_shared_memoryPi,"ax",@progbits
	.align	128
        .global         _Z25compute_use_shared_memoryPi
        .type           _Z25compute_use_shared_memoryPi,@function
        .size           _Z25compute_use_shared_memoryPi,(.L_x_18 - _Z25compute_use_shared_memoryPi)
        .other          _Z25compute_use_shared_memoryPi,@"STO_CUDA_ENTRY STV_DEFAULT"
_Z25compute_use_shared_memoryPi:
.text._Z25compute_use_shared_memoryPi:
[----:B------:R-:W-:Y:S01]  /*0000*/  LDC R1, c[0x0][0x37c] ;  /* 0x0000df00ff017b82 */ /* 0x000fe20000000800 */
[----:B------:R-:W0:Y:S07]  /*0010*/  S2R R0, SR_TID.X ;  /* 0x0000000000007919 */ /* 0x000e2e0000002100 */
[----:B------:R-:W1:Y:S01]  /*0020*/  S2UR UR4, SR_CTAID.X ;  /* 0x00000000000479c3 */ /* 0x000e620000002500 */
[----:B------:R-:W2:Y:S01]  /*0030*/  LDCU.64 UR8, c[0x0][0x380] ;  /* 0x00007000ff0877ac */ /* 0x000ea20008000a00 */
[----:B------:R-:W3:Y:S06]  /*0040*/  LDCU.64 UR6, c[0x0][0x358] ;  /* 0x00006b00ff0677ac */ /* 0x000eec0008000a00 */
[----:B------:R-:W1:Y:S02]  /*0050*/  LDC R2, c[0x0][0x360] ;  /* 0x0000d800ff027b82 */ /* 0x000e640000000800 */
[----:B-1----:R-:W-:-:S05]  /*0060*/  IMAD R3, R2, UR4, RZ ;  /* 0x0000000402037c24 */ /* 0x002fca000f8e02ff */
[----:B0-----:R-:W-:-:S05]  /*0070*/  IADD3 R2, P0, PT, R3, R0, RZ ;  /* 0x0000000003027210 */ /* 0x001fca0007f1e0ff */
[----:B------:R-:W-:Y:S01]  /*0080*/  IMAD.X R3, RZ, RZ, RZ, P0 ;  /* 0x000000ffff037224 */ /* 0x000fe200000e06ff */
[----:B--2---:R-:W-:-:S04]  /*0090*/  LEA R22, P0, R2, UR8, 0x2 ;  /* 0x0000000802167c11 */ /* 0x004fc8000f8010ff */
[----:B------:R-:W-:-:S05]  /*00a0*/  LEA.HI.X R23, R2, UR9, R3, 0x2, P0 ;  /* 0x0000000902177c11 */ /* 0x000fca00080f1403 */
[----:B---3--:R-:W2:Y:S01]  /*00b0*/  LDG.E R5, desc[UR6][R22.64] ;  /* 0x0000000616057981 */ /* 0x008ea2000c1e1900 */
[----:B------:R-:W0:Y:S01]  /*00c0*/  S2UR UR5, SR_CgaCtaId ;  /* 0x00000000000579c3 */ /* 0x000e220000008800 */
[----:B------:R-:W-:Y:S01]  /*00d0*/  UMOV UR4, 0x400 ;  /* 0x0000040000047882 */ /* 0x000fe20000000000 */
[----:B------:R-:W-:Y:S01]  /*00e0*/  ISETP.NE.AND P0, PT, R0, RZ, PT ;  /* 0x000000ff0000720c */ /* 0x000fe20003f05270 */
[----:B------:R-:W-:Y:S01]  /*00f0*/  BSSY.RECONVERGENT B0, `(.L_x_0) ;  /* 0x0000042000007945 */ /* 0x000fe20003800200 */
[----:B------:R-:W-:Y:S01]  /*0100*/  IMAD.MOV.U32 R3, RZ, RZ, RZ ;  /* 0x000000ffff037224 */ /* 0x000fe200078e00ff */
[----:B0-----:R-:W-:-:S06]  /*0110*/  ULEA UR4, UR5, UR4, 0x18 ;  /* 0x0000000405047291 */ /* 0x001fcc000f8ec0ff */
[----:B------:R-:W-:-:S05]  /*0120*/  LEA R2, R0, UR4, 0x2 ;  /* 0x0000000400027c11 */ /* 0x000fca000f8e10ff */
[----:B--2---:R0:W-:Y:S01]  /*0130*/  STS [R2], R5 ;  /* 0x0000000502007388 */ /* 0x0041e20000000800 */
[----:B------:R-:W-:Y:S06]  /*0140*/  BAR.SYNC.DEFER_BLOCKING 0x0 ;  /* 0x0000000000007b1d */ /* 0x000fec0000010000 */
[----:B------:R-:W-:Y:S05]  /*0150*/  @!P0 BRA `(.L_x_1) ;  /* 0x0000000000ec8947 */ /* 0x000fea0003800000 */
[C---:B------:R-:W-:Y:S01]  /*0160*/  ISETP.GE.U32.AND P1, PT, R0.reuse, 0x10, PT ;  /* 0x000000100000780c */ /* 0x040fe20003f26070 */
[----:B------:R-:W-:Y:S01]  /*0170*/  BSSY.RECONVERGENT B1, `(.L_x_2) ;  /* 0x000001b000017945 */ /* 0x000fe20003800200 */
[----:B------:R-:W-:Y:S01]  /*0180*/  LOP3.LUT R25, R0, 0xf, RZ, 0xc0, !PT ;  /* 0x0000000f00197812 */ /* 0x000fe200078ec0ff */
[----:B------:R-:W-:Y:S02]  /*0190*/  IMAD.MOV.U32 R20, RZ, RZ, RZ ;  /* 0x000000ffff147224 */ /* 0x000fe400078e00ff */
[----:B------:R-:W-:Y:S01]  /*01a0*/  IMAD.MOV.U32 R3, RZ, RZ, RZ ;  /* 0x000000ffff037224 */ /* 0x000fe200078e00ff */
[----:B------:R-:W-:-:S07]  /*01b0*/  ISETP.NE.AND P0, PT, R25, RZ, PT ;  /* 0x000000ff1900720c */ /* 0x000fce0003f05270 */
[----:B------:R-:W-:Y:S06]  /*01c0*/  @!P1 BRA `(.L_x_3) ;  /* 0x0000000000549947 */ /* 0x000fec0003800000 */
[----:B------:R-:W-:Y:S01]  /*01d0*/  UIADD3 UR5, UPT, UPT, UR4, 0x20, URZ ;  /* 0x0000002004057890 */ /* 0x000fe2000fffe0ff */
[----:B------:R-:W-:Y:S01]  /*01e0*/  LOP3.LUT R20, R0, 0x3f0, RZ, 0xc0, !PT ;  /* 0x000003f000147812 */ /* 0x000fe200078ec0ff */
[----:B------:R-:W-:-:S04]  /*01f0*/  IMAD.MOV.U32 R3, RZ, RZ, RZ ;  /* 0x000000ffff037224 */ /* 0x000fc800078e00ff */
[----:B------:R-:W-:Y:S02]  /*0200*/  IMAD.U32 R24, RZ, RZ, UR5 ;  /* 0x00000005ff187e24 */ /* 0x000fe4000f8e00ff */
[----:B------:R-:W-:-:S07]  /*0210*/  IMAD.MOV R21, RZ, RZ, -R20 ;  /* 0x000000ffff157224 */ /* 0x000fce00078e0a14 */
.L_x_4:
[----:B0-----:R-:W0:Y:S01]  /*0220*/  LDS.128 R4, [R24+-0x20] ;  /* 0xffffe00018047984 */ /* 0x001e220000000c00 */
[----:B------:R-:W-:-:S03]  /*0230*/  VIADD R21, R21, 0x10 ;  /* 0x0000001015157836 */ /* 0x000fc60000000000 */
[----:B------:R-:W1:Y:S02]  /*0240*/  LDS.128 R8, [R24+-0x10] ;  /* 0xfffff00018087984 */ /* 0x000e640000000c00 */
[----:B------:R-:W-:Y:S02]  /*0250*/  ISETP.NE.AND P1, PT, R21, RZ, PT ;  /* 0x000000ff1500720c */ /* 0x000fe40003f25270 */
[----:B------:R-:W2:Y:S04]  /*0260*/  LDS.128 R12, [R24] ;  /* 0x00000000180c7984 */ /* 0x000ea80000000c00 */
[----:B------:R3:W4:Y:S02]  /*0270*/  LDS.128 R16, [R24+0x10] ;  /* 0x0000100018107984 */ /* 0x0007240000000c00 */
[----:B---3--:R-:W-:Y:S01]  /*0280*/  VIADD R24, R24, 0x40 ;  /* 0x0000004018187836 */ /* 0x008fe20000000000 */
[----:B0-----:R-:W-:-:S04]  /*0290*/  IADD3 R4, PT, PT, R5, R4, R3 ;  /* 0x0000000405047210 */ /* 0x001fc80007ffe003 */
[----:B------:R-:W-:-:S04]  /*02a0*/  IADD3 R4, PT, PT, R7, R6, R4 ;  /* 0x0000000607047210 */ /* 0x000fc80007ffe004 */
[----:B-1----:R-:W-:-:S04]  /*02b0*/  IADD3 R4, PT, PT, R9, R8, R4 ;  /* 0x0000000809047210 */ /* 0x002fc80007ffe004 */
[----:B------:R-:W-:-:S04]  /*02c0*/  IADD3 R4, PT, PT, R11, R10, R4 ;  /* 0x0000000a0b047210 */ /* 0x000fc80007ffe004 */
[----:B--2---:R-:W-:-:S04]  /*02d0*/  IADD3 R4, PT, PT, R13, R12, R4 ;  /* 0x0000000c0d047210 */ /* 0x004fc80007ffe004 */
[----:B------:R-:W-:-:S04]  /*02e0*/  IADD3 R4, PT, PT, R15, R14, R4 ;  /* 0x0000000e0f047210 */ /* 0x000fc80007ffe004 */
[----:B----4-:R-:W-:-:S04]  /*02f0*/  IADD3 R4, PT, PT, R17, R16, R4 ;  /* 0x0000001011047210 */ /* 0x010fc80007ffe004 */
[----:B------:R-:W-:Y:S01]  /*0300*/  IADD3 R3, PT, PT, R19, R18, R4 ;  /* 0x0000001213037210 */ /* 0x000fe20007ffe004 */
[----:B------:R-:W-:Y:S06]  /*0310*/  @P1 BRA `(.L_x_4) ;  /* 0xfffffffc00c01947 */ /* 0x000fec000383ffff */
.L_x_3:
[----:B------:R-:W-:Y:S05]  /*0320*/  BSYNC.RECONVERGENT B1 ;  /* 0x0000000000017941 */ /* 0x000fea0003800200 */
.L_x_2:
[----:B------:R-:W-:Y:S05]  /*0330*/  @!P0 BRA `(.L_x_1) ;  /* 0x0000000000748947 */ /* 0x000fea0003800000 */
[----:B------:R-:W-:-:S13]  /*0340*/  ISETP.GE.U32.AND P0, PT, R25, 0x8, PT ;  /* 0x000000081900780c */ /* 0x000fda0003f06070 */
[C---:B------:R-:W-:Y:S01]  /*0350*/  @P0 LEA R12, R20.reuse, UR4, 0x2 ;  /* 0x00000004140c0c11 */ /* 0x040fe2000f8e10ff */
[----:B------:R-:W-:-:S04]  /*0360*/  @P0 VIADD R20, R20, 0x8 ;  /* 0x0000000814140836 */ /* 0x000fc80000000000 */
[----:B0-----:R-:W0:Y:S04]  /*0370*/  @P0 LDS.128 R4, [R12] ;  /* 0x000000000c040984 */ /* 0x001e280000000c00 */
[----:B------:R-:W1:Y:S01]  /*0380*/  @P0 LDS.128 R8, [R12+0x10] ;  /* 0x000010000c080984 */ /* 0x000e620000000c00 */
[----:B0-----:R-:W-:Y:S02]  /*0390*/  @P0 IADD3 R5, PT, PT, R5, R4, R3 ;  /* 0x0000000405050210 */ /* 0x001fe40007ffe003 */
[----:B------:R-:W-:Y:S02]  /*03a0*/  LOP3.LUT R4, R0, 0x7, RZ, 0xc0, !PT ;  /* 0x0000000700047812 */ /* 0x000fe400078ec0ff */
[----:B------:R-:W-:Y:S02]  /*03b0*/  @P0 IADD3 R5, PT, PT, R7, R6, R5 ;  /* 0x0000000607050210 */ /* 0x000fe40007ffe005 */
[----:B------:R-:W-:-:S02]  /*03c0*/  ISETP.NE.AND P1, PT, R4, RZ, PT ;  /* 0x000000ff0400720c */ /* 0x000fc40003f25270 */
[----:B-1----:R-:W-:-:S04]  /*03d0*/  @P0 IADD3 R5, PT, PT, R9, R8, R5 ;  /* 0x0000000809050210 */ /* 0x002fc80007ffe005 */
[----:B------:R-:W-:-:S07]  /*03e0*/  @P0 IADD3 R3, PT, PT, R11, R10, R5 ;  /* 0x0000000a0b030210 */ /* 0x000fce0007ffe005 */
[----:B------:R-:W-:Y:S05]  /*03f0*/  @!P1 BRA `(.L_x_1) ;  /* 0x0000000000449947 */ /* 0x000fea0003800000 */
[----:B------:R-:W-:Y:S02]  /*0400*/  ISETP.GE.U32.AND P0, PT, R4, 0x4, PT ;  /* 0x000000040400780c */ /* 0x000fe40003f06070 */
[----:B------:R-:W-:-:S04]  /*0410*/  LOP3.LUT R0, R0, 0x3, RZ, 0xc0, !PT ;  /* 0x0000000300007812 */ /* 0x000fc800078ec0ff */
[----:B------:R-:W-:-:S07]  /*0420*/  ISETP.NE.AND P1, PT, R0, RZ, PT ;  /* 0x000000ff0000720c */ /* 0x000fce0003f25270 */
[C---:B------:R-:W-:Y:S01]  /*0430*/  @P0 LEA R4, R20.reuse, UR4, 0x2 ;  /* 0x0000000414040c11 */ /* 0x040fe2000f8e10ff */
[----:B------:R-:W-:-:S05]  /*0440*/  @P0 VIADD R20, R20, 0x4 ;  /* 0x0000000414140836 */ /* 0x000fca0000000000 */
[----:B------:R-:W0:Y:S02]  /*0450*/  @P0 LDS.128 R4, [R4] ;  /* 0x0000000004040984 */ /* 0x000e240000000c00 */
[----:B0-----:R-:W-:-:S04]  /*0460*/  @P0 IADD3 R5, PT, PT, R5, R4, R3 ;  /* 0x0000000405050210 */ /* 0x001fc80007ffe003 */
[----:B------:R-:W-:Y:S01]  /*0470*/  @P0 IADD3 R3, PT, PT, R7, R6, R5 ;  /* 0x0000000607030210 */ /* 0x000fe20007ffe005 */
[----:B------:R-:W-:Y:S06]  /*0480*/  @!P1 BRA `(.L_x_1) ;  /* 0x0000000000209947 */ /* 0x000fec0003800000 */
[----:B------:R-:W-:Y:S01]  /*0490*/  LEA R20, R20, UR4, 0x2 ;  /* 0x0000000414147c11 */ /* 0x000fe2000f8e10ff */
[----:B------:R-:W-:-:S07]  /*04a0*/  IMAD.MOV R0, RZ, RZ, -R0 ;  /* 0x000000ffff007224 */ /* 0x000fce00078e0a00 */
.L_x_5:
[----:B------:R0:W1:Y:S01]  /*04b0*/  LDS R4, [R20] ;  /* 0x0000000014047984 */ /* 0x0000620000000800 */
[----:B------:R-:W-:-:S05]  /*04c0*/  VIADD R0, R0, 0x1 ;  /* 0x0000000100007836 */ /* 0x000fca0000000000 */
[----:B------:R-:W-:Y:S01]  /*04d0*/  ISETP.NE.AND P0, PT, R0, RZ, PT ;  /* 0x000000ff0000720c */ /* 0x000fe20003f05270 */
[----:B0-----:R-:W-:Y:S02]  /*04e0*/  VIADD R20, R20, 0x4 ;  /* 0x0000000414147836 */ /* 0x001fe40000000000 */
[----:B-1----:R-:W-:-:S10]  /*04f0*/  IMAD.IADD R3, R4, 0x1, R3 ;  /* 0x0000000104037824 */ /* 0x002fd400078e0203 */
[----:B------:R-:W-:Y:S05]  /*0500*/  @P0 BRA `(.L_x_5) ;  /* 0xfffffffc00e80947 */ /* 0x000fea000383ffff */
.L_x_1:
[----:B------:R-:W-:Y:S05]  /*0510*/  BSYNC.RECONVERGENT B0 ;  /* 0x0000000000007941 */ /* 0x000fea0003800200 */
.L_x_0:
[----:B0-----:R-:W0:Y:S02]  /*0520*/  LDS R2, [R2] ;  /* 0x0000000002027984 */ /* 0x001e240000000800 */
[----:B0-----:R-:W-:-:S05]  /*0530*/  IMAD.IADD R3, R2, 0x1, R3 ;  /* 0x0000000102037824 */ /* 0x001fca00078e0203 */
[----:B------:R-:W-:Y:S01]  /*0540*/  STG.E desc[UR6][R22.64], R3 ;  /* 0x0000000316007986 */ /* 0x000fe2000c101906 */
[----:B------:R-:W-:Y:S05]  /*0550*/  EXIT ;  /* 0x000000000000794d */ /* 0x000fea0003800000 */
.L_x_6:
[----:B------:R-:W-:-:S00]  /*0560*/  BRA `(.L_x_6) ;  /* 0xfffffffc00fc7947 */ /* 0x000fc0000383ffff */
[----:B------:R-:W-:-:S00]  /*0570*/  NOP ;  /* 0x0000000000007918 */ /* 0x000fc00000000000 */
        /* <DEDUP_REMOVED lines=8> */
.L_x_18:


//--------------------- .text._Z24compute_no_shared_memoryPi --------------------------
	.section	.text._Z24compute_no_shared_memoryPi,"ax",@progbits
	.align	128
        .global         _Z24compute_no_shared_memoryPi
        .type           _Z24compute_no_shared_memoryPi,@function
        .size           _Z24compute_no_shared_memoryPi,(.L_x_19 - _Z24compute_no_shared_memoryPi)
        .other          _Z24compute_no_shared_memoryPi,@"STO_CUDA_ENTRY STV_DEFAULT"
_Z24compute_no_shared_memoryPi:
.text._Z24compute_no_shared_memoryPi:
[----:B------:R-:W-:Y:S01]  /*0000*/  LDC R1, c[0x0][0x37c] ;  /* 0x0000df00ff017b82 */ /* 0x000fe20000000800 */
[----:B------:R-:W0:Y:S07]  /*0010*/  S2R R9, SR_TID.X ;  /* 0x0000000000097919 */ /* 0x000e2e0000002100 */
[----:B------:R-:W1:Y:S01]  /*0020*/  S2UR UR4, SR_CTAID.X ;  /* 0x00000000000479c3 */ /* 0x000e620000002500 */
[----:B------:R-:W2:Y:S01]  /*0030*/  LDCU.64 UR6, c[0x0][0x380] ;  /* 0x00007000ff0677ac */ /* 0x000ea20008000a00 */
[----:B------:R-:W-:Y:S01]  /*0040*/  BSSY.RECONVERGENT B0, `(.L_x_7) ;  /* 0x0000067000007945 */ /* 0x000fe20003800200 */
[----:B------:R-:W-:-:S05]  /*0050*/  IMAD.MOV.U32 R0, RZ, RZ, RZ ;  /* 0x000000ffff007224 */ /* 0x000fca00078e00ff */
[----:B------:R-:W1:Y:S01]  /*0060*/  LDC R2, c[0x0][0x360] ;  /* 0x0000d800ff027b82 */ /* 0x000e620000000800 */
[----:B0-----:R-:W-:Y:S01]  /*0070*/  ISETP.NE.AND P0, PT, R9, RZ, PT ;  /* 0x000000ff0900720c */ /* 0x001fe20003f05270 */
[----:B-1----:R-:W-:Y:S01]  /*0080*/  IMAD R2, R2, UR4, RZ ;  /* 0x0000000402027c24 */ /* 0x002fe2000f8e02ff */
[----:B------:R-:W0:Y:S03]  /*0090*/  LDCU.64 UR4, c[0x0][0x358] ;  /* 0x00006b00ff0477ac */ /* 0x000e260008000a00 */
[----:B------:R-:W-:-:S03]  /*00a0*/  IMAD.WIDE.U32 R2, R2, 0x4, RZ ;  /* 0x0000000402027825 */ /* 0x000fc600078e00ff */
[----:B--2---:R-:W-:-:S04]  /*00b0*/  IADD3 R4, P1, PT, R2, UR6, RZ ;  /* 0x0000000602047c10 */ /* 0x004fc8000ff3e0ff */
[----:B------:R-:W-:Y:S01]  /*00c0*/  IADD3.X R5, PT, PT, R3, UR7, RZ, P1, !PT ;  /* 0x0000000703057c10 */ /* 0x000fe20008ffe4ff */
[----:B------:R-:W-:Y:S08]  /*00d0*/  @!P0 BRA `(.L_x_8) ;  /* 0x0000000400748947 */ /* 0x000ff00003800000 */
[C---:B------:R-:W-:Y:S01]  /*00e0*/  ISETP.GE.U32.AND P1, PT, R9.reuse, 0x10, PT ;  /* 0x000000100900780c */ /* 0x040fe20003f26070 */
[----:B------:R-:W-:Y:S01]  /*00f0*/  BSSY.RECONVERGENT B1, `(.L_x_9) ;  /* 0x000002a000017945 */ /* 0x000fe20003800200 */
[----:B------:R-:W-:Y:S01]  /*0100*/  LOP3.LUT R24, R9, 0xf, RZ, 0xc0, !PT ;  /* 0x0000000f09187812 */ /* 0x000fe200078ec0ff */
[----:B------:R-:W-:Y:S02]  /*0110*/  IMAD.MOV.U32 R11, RZ, RZ, RZ ;  /* 0x000000ffff0b7224 */ /* 0x000fe400078e00ff */
[----:B------:R-:W-:Y:S01]  /*0120*/  IMAD.MOV.U32 R0, RZ, RZ, RZ ;  /* 0x000000ffff007224 */ /* 0x000fe200078e00ff */
[----:B------:R-:W-:-:S07]  /*0130*/  ISETP.NE.AND P0, PT, R24, RZ, PT ;  /* 0x000000ff1800720c */ /* 0x000fce0003f05270 */
[----:B------:R-:W-:Y:S06]  /*0140*/  @!P1 BRA `(.L_x_10) ;  /* 0x0000000000909947 */ /* 0x000fec0003800000 */
[----:B------:R-:W-:Y:S01]  /*0150*/  IADD3 R14, P1, PT, R4, 0x20, RZ ;  /* 0x00000020040e7810 */ /* 0x000fe20007f3e0ff */
[----:B------:R-:W-:Y:S01]  /*0160*/  IMAD.MOV.U32 R0, RZ, RZ, RZ ;  /* 0x000000ffff007224 */ /* 0x000fe200078e00ff */
[----:B------:R-:W-:-:S03]  /*0170*/  LOP3.LUT R11, R9, 0x3f0, RZ, 0xc0, !PT ;  /* 0x000003f0090b7812 */ /* 0x000fc600078ec0ff */
[----:B------:R-:W-:Y:S02]  /*0180*/  IMAD.X R15, RZ, RZ, R5, P1 ;  /* 0x000000ffff0f7224 */ /* 0x000fe400008e0605 */
[----:B------:R-:W-:-:S07]  /*0190*/  IMAD.MOV R8, RZ, RZ, -R11 ;  /* 0x000000ffff087224 */ /* 0x000fce00078e0a0b */
.L_x_11:
[----:B------:R-:W-:Y:S02]  /*01a0*/  IMAD.MOV.U32 R6, RZ, RZ, R14 ;  /* 0x000000ffff067224 */ /* 0x000fe400078e000e */
[----:B------:R-:W-:-:S05]  /*01b0*/  IMAD.MOV.U32 R7, RZ, RZ, R15 ;  /* 0x000000ffff077224 */ /* 0x000fca00078e000f */
[----:B0-----:R-:W2:Y:S04]  /*01c0*/  LDG.E R21, desc[UR4][R6.64+-0x20] ;  /* 0xffffe00406157981 */ /* 0x001ea8000c1e1900 */
[----:B------:R-:W2:Y:S04]  /*01d0*/  LDG.E R18, desc[UR4][R6.64+-0x1c] ;  /* 0xffffe40406127981 */ /* 0x000ea8000c1e1900 */
[----:B------:R-:W3:Y:S04]  /*01e0*/  LDG.E R23, desc[UR4][R6.64+-0x18] ;  /* 0xffffe80406177981 */ /* 0x000ee8000c1e1900 */
[----:B------:R-:W3:Y:S04]  /*01f0*/  LDG.E R20, desc[UR4][R6.64+-0x14] ;  /* 0xffffec0406147981 */ /* 0x000ee8000c1e1900 */
[----:B------:R-:W4:Y:S04]  /*0200*/  LDG.E R25, desc[UR4][R6.64+-0x10] ;  /* 0xfffff00406197981 */ /* 0x000f28000c1e1900 */
[----:B------:R-:W4:Y:S04]  /*0210*/  LDG.E R22, desc[UR4][R6.64+-0xc] ;  /* 0xfffff40406167981 */ /* 0x000f28000c1e1900 */
[----:B------:R-:W5:Y:S04]  /*0220*/  LDG.E R19, desc[UR4][R6.64+-0x8] ;  /* 0xfffff80406137981 */ /* 0x000f68000c1e1900 */
[----:B------:R-:W5:Y:S04]  /*0230*/  LDG.E R16, desc[UR4][R6.64+-0x4] ;  /* 0xfffffc0406107981 */ /* 0x000f68000c1e1900 */
[----:B------:R-:W5:Y:S04]  /*0240*/  LDG.E R17, desc[UR4][R6.64] ;  /* 0x0000000406117981 */ /* 0x000f68000c1e1900 */
[----:B------:R-:W5:Y:S04]  /*0250*/  LDG.E R14, desc[UR4][R6.64+0x4] ;  /* 0x00000404060e7981 */ /* 0x000f68000c1e1900 */
[----:B------:R-:W5:Y:S04]  /*0260*/  LDG.E R15, desc[UR4][R6.64+0x8] ;  /* 0x00000804060f7981 */ /* 0x000f68000c1e1900 */
[----:B------:R-:W5:Y:S04]  /*0270*/  LDG.E R12, desc[UR4][R6.64+0xc] ;  /* 0x00000c04060c7981 */ /* 0x000f68000c1e1900 */
[----:B------:R-:W5:Y:S04]  /*0280*/  LDG.E R10, desc[UR4][R6.64+0x10] ;  /* 0x00001004060a7981 */ /* 0x000f68000c1e1900 */
[----:B------:R-:W5:Y:S01]  /*0290*/  LDG.E R13, desc[UR4][R6.64+0x14] ;  /* 0x00001404060d7981 */ /* 0x000f62000c1e1900 */
[----:B--2---:R-:W-:-:S03]  /*02a0*/  IADD3 R18, PT, PT, R18, R21, R0 ;  /* 0x0000001512127210 */ /* 0x004fc60007ffe000 */
[----:B------:R-:W2:Y:S04]  /*02b0*/  LDG.E R21, desc[UR4][R6.64+0x18] ;  /* 0x0000180406157981 */ /* 0x000ea8000c1e1900 */
[----:B------:R-:W2:Y:S01]  /*02c0*/  LDG.E R0, desc[UR4][R6.64+0x1c] ;  /* 0x00001c0406007981 */ /* 0x000ea2000c1e1900 */
[----:B------:R-:W-:Y:S01]  /*02d0*/  VIADD R8, R8, 0x10 ;  /* 0x0000001008087836 */ /* 0x000fe20000000000 */
[----:B---3--:R-:W-:-:S04]  /*02e0*/  IADD3 R18, PT, PT, R20, R23, R18 ;  /* 0x0000001714127210 */ /* 0x008fc80007ffe012 */
[----:B------:R-:W-:Y:S02]  /*02f0*/  ISETP.NE.AND P1, PT, R8, RZ, PT ;  /* 0x000000ff0800720c */ /* 0x000fe40003f25270 */
[----:B----4-:R-:W-:-:S04]  /*0300*/  IADD3 R18, PT, PT, R22, R25, R18 ;  /* 0x0000001916127210 */ /* 0x010fc80007ffe012 */
[----:B-----5:R-:W-:-:S04]  /*0310*/  IADD3 R16, PT, PT, R16, R19, R18 ;  /* 0x0000001310107210 */ /* 0x020fc80007ffe012 */
[----:B------:R-:W-:-:S04]  /*0320*/  IADD3 R14, PT, PT, R14, R17, R16 ;  /* 0x000000110e0e7210 */ /* 0x000fc80007ffe010 */
[----:B------:R-:W-:Y:S02]  /*0330*/  IADD3 R12, PT, PT, R12, R15, R14 ;  /* 0x0000000f0c0c7210 */ /* 0x000fe40007ffe00e */
[----:B------:R-:W-:-:S05]  /*0340*/  IADD3 R14, P2, PT, R6, 0x40, RZ ;  /* 0x00000040060e7810 */ /* 0x000fca0007f5e0ff */
[----:B------:R-:W-:Y:S01]  /*0350*/  IMAD.X R15, RZ, RZ, R7, P2 ;  /* 0x000000ffff0f7224 */ /* 0x000fe200010e0607 */
[----:B------:R-:W-:-:S04]  /*0360*/  IADD3 R10, PT, PT, R13, R10, R12 ;  /* 0x0000000a0d0a7210 */ /* 0x000fc80007ffe00c */
[----:B--2---:R-:W-:Y:S01]  /*0370*/  IADD3 R0, PT, PT, R0, R21, R10 ;  /* 0x0000001500007210 */ /* 0x004fe20007ffe00a */
[----:B------:R-:W-:Y:S06]  /*0380*/  @P1 BRA `(.L_x_11) ;  /* 0xfffffffc00841947 */ /* 0x000fec000383ffff */
.L_x_10:
[----:B0-----:R-:W-:Y:S05]  /*0390*/  BSYNC.RECONVERGENT B1 ;  /* 0x0000000000017941 */ /* 0x001fea0003800200 */
.L_x_9:
[----:B------:R-:W-:Y:S05]  /*03a0*/  @!P0 BRA `(.L_x_8) ;  /* 0x0000000000c08947 */ /* 0x000fea0003800000 */
[----:B------:R-:W-:Y:S01]  /*03b0*/  ISETP.GE.U32.AND P0, PT, R24, 0x8, PT ;  /* 0x000000081800780c */ /* 0x000fe20003f06070 */
[----:B------:R-:W-:Y:S01]  /*03c0*/  BSSY.RECONVERGENT B1, `(.L_x_12) ;  /* 0x0000012000017945 */ /* 0x000fe20003800200 */
[----:B------:R-:W-:-:S04]  /*03d0*/  LOP3.LUT R16, R9, 0x7, RZ, 0xc0, !PT ;  /* 0x0000000709107812 */ /* 0x000fc800078ec0ff */
[----:B------:R-:W-:-:S07]  /*03e0*/  ISETP.NE.AND P1, PT, R16, RZ, PT ;  /* 0x000000ff1000720c */ /* 0x000fce0003f25270 */
[----:B------:R-:W-:Y:S06]  /*03f0*/  @!P0 BRA `(.L_x_13) ;  /* 0x0000000000388947 */ /* 0x000fec0003800000 */
[----:B------:R-:W-:-:S05]  /*0400*/  IMAD.WIDE.U32 R6, R11, 0x4, R4 ;  /* 0x000000040b067825 */ /* 0x000fca00078e0004 */
[----:B------:R-:W2:Y:S04]  /*0410*/  LDG.E R13, desc[UR4][R6.64] ;  /* 0x00000004060d7981 */ /* 0x000ea8000c1e1900 */
[----:B------:R-:W2:Y:S04]  /*0420*/  LDG.E R8, desc[UR4][R6.64+0x4] ;  /* 0x0000040406087981 */ /* 0x000ea8000c1e1900 */
[----:B------:R-:W3:Y:S04]  /*0430*/  LDG.E R15, desc[UR4][R6.64+0x8] ;  /* 0x00000804060f7981 */ /* 0x000ee8000c1e1900 */
[----:B------:R-:W3:Y:S04]  /*0440*/  LDG.E R10, desc[UR4][R6.64+0xc] ;  /* 0x00000c04060a7981 */ /* 0x000ee8000c1e1900 */
[----:B------:R-:W4:Y:S04]  /*0450*/  LDG.E R17, desc[UR4][R6.64+0x10] ;  /* 0x0000100406117981 */ /* 0x000f28000c1e1900 */
[----:B------:R-:W4:Y:S04]  /*0460*/  LDG.E R12, desc[UR4][R6.64+0x14] ;  /* 0x00001404060c7981 */ /* 0x000f28000c1e1900 */
[----:B------:R-:W5:Y:S04]  /*0470*/  LDG.E R19, desc[UR4][R6.64+0x18] ;  /* 0x0000180406137981 */ /* 0x000f68000c1e1900 */
[----:B------:R-:W5:Y:S01]  /*0480*/  LDG.E R14, desc[UR4][R6.64+0x1c] ;  /* 0x00001c04060e7981 */ /* 0x000f62000c1e1900 */
[----:B------:R-:W-:Y:S01]  /*0490*/  VIADD R11, R11, 0x8 ;  /* 0x000000080b0b7836 */ /* 0x000fe20000000000 */
[----:B--2---:R-:W-:-:S04]  /*04a0*/  IADD3 R8, PT, PT, R8, R13, R0 ;  /* 0x0000000d08087210 */ /* 0x004fc80007ffe000 */
[----:B---3--:R-:W-:-:S04]  /*04b0*/  IADD3 R8, PT, PT, R10, R15, R8 ;  /* 0x0000000f0a087210 */ /* 0x008fc80007ffe008 */
[----:B----4-:R-:W-:-:S04]  /*04c0*/  IADD3 R8, PT, PT, R12, R17, R8 ;  /* 0x000000110c087210 */ /* 0x010fc80007ffe008 */
[----:B-----5:R-:W-:-:S07]  /*04d0*/  IADD3 R0, PT, PT, R14, R19, R8 ;  /* 0x000000130e007210 */ /* 0x020fce0007ffe008 */
.L_x_13:
[----:B------:R-:W-:Y:S05]  /*04e0*/  BSYNC.RECONVERGENT B1 ;  /* 0x0000000000017941 */ /* 0x000fea0003800200 */
.L_x_12:
        /* <DEDUP_REMOVED lines=10> */
[----:B------:R-:W3:Y:S01]  /*0590*/  LDG.E R12, desc[UR4][R6.64+0xc] ;  /* 0x00000c04060c7981 */ /* 0x000ee2000c1e1900 */
[----:B------:R-:W-:Y:S01]  /*05a0*/  VIADD R11, R11, 0x4 ;  /* 0x000000040b0b7836 */ /* 0x000fe20000000000 */
[----:B--2---:R-:W-:-:S04]  /*05b0*/  IADD3 R0, PT, PT, R10, R13, R0 ;  /* 0x0000000d0a007210 */ /* 0x004fc80007ffe000 */
[----:B---3--:R-:W-:-:S07]  /*05c0*/  IADD3 R0, PT, PT, R12, R15, R0 ;  /* 0x0000000f0c007210 */ /* 0x008fce0007ffe000 */
.L_x_15:
[----:B------:R-:W-:Y:S05]  /*05d0*/  BSYNC.RECONVERGENT B1 ;  /* 0x0000000000017941 */ /* 0x000fea0003800200 */
.L_x_14:
[----:B------:R-:W-:Y:S05]  /*05e0*/  @!P1 BRA `(.L_x_8) ;  /* 0x0000000000309947 */ /* 0x000fea0003800000 */
[----:B------:R-:W-:-:S04]  /*05f0*/  IMAD.WIDE.U32 R2, R11, 0x4, R2 ;  /* 0x000000040b027825 */ /* 0x000fc800078e0002 */
[----:B------:R-:W-:Y:S01]  /*0600*/  IMAD.MOV R8, RZ, RZ, -R8 ;  /* 0x000000ffff087224 */ /* 0x000fe200078e0a08 */
[----:B------:R-:W-:-:S04]  /*0610*/  IADD3 R2, P0, PT, R2, UR6, RZ ;  /* 0x0000000602027c10 */ /* 0x000fc8000ff1e0ff */
[----:B------:R-:W-:-:S09]  /*0620*/  IADD3.X R7, PT, PT, R3, UR7, RZ, P0, !PT ;  /* 0x0000000703077c10 */ /* 0x000fd200087fe4ff */
.L_x_16:
[----:B------:R-:W-:-:S06]  /*0630*/  IMAD.MOV.U32 R3, RZ, RZ, R7 ;  /* 0x000000ffff037224 */ /* 0x000fcc00078e0007 */
[----:B------:R0:W2:Y:S01]  /*0640*/  LDG.E R3, desc[UR4][R2.64] ;  /* 0x0000000402037981 */ /* 0x0000a2000c1e1900 */
[----:B------:R-:W-:-:S05]  /*0650*/  VIADD R8, R8, 0x1 ;  /* 0x0000000108087836 */ /* 0x000fca0000000000 */
[----:B------:R-:W-:Y:S02]  /*0660*/  ISETP.NE.AND P0, PT, R8, RZ, PT ;  /* 0x000000ff0800720c */ /* 0x000fe40003f05270 */
[----:B0-----:R-:W-:-:S05]  /*0670*/  IADD3 R2, P1, PT, R2, 0x4, RZ ;  /* 0x0000000402027810 */ /* 0x001fca0007f3e0ff */
[----:B------:R-:W-:Y:S02]  /*0680*/  IMAD.X R7, RZ, RZ, R7, P1 ;  /* 0x000000ffff077224 */ /* 0x000fe400008e0607 */
[----:B--2---:R-:W-:-:S04]  /*0690*/  IMAD.IADD R0, R3, 0x1, R0 ;  /* 0x0000000103007824 */ /* 0x004fc800078e0200 */
[----:B------:R-:W-:Y:S05]  /*06a0*/  @P0 BRA `(.L_x_16) ;  /* 0xfffffffc00e00947 */ /* 0x000fea000383ffff */
.L_x_8:
[----:B0-----:R-:W-:Y:S05]  /*06b0*/  BSYNC.RECONVERGENT B0 ;  /* 0x0000000000007941 */ /* 0x001fea0003800200 */
.L_x_7:
[----:B------:R-:W-:-:S05]  /*06c0*/  IMAD.WIDE.U32 R4, R9, 0x4, R4 ;  /* 0x0000000409047825 */ /* 0x000fca00078e0004 */
[----:B------:R-:W2:Y:S02]  /*06d0*/  LDG.E R3, desc[UR4][R4.64] ;  /* 0x0000000404037981 */ /* 0x000ea4000c1e1900 */
[----:B--2---:R-:W-:-:S05]  /*06e0*/  IMAD.IADD R3, R3, 0x1, R0 ;  /* 0x0000000103037824 */ /* 0x004fca00078e0200 */
[----:B------:R-:W-:Y:S01]  /*06f0*/  STG.E desc[UR4][R4.64], R3 ;  /* 0x0000000304007986 */ /* 0x000fe2000c101904 */
[----:B------:R-:W-:Y:S05]  /*0700*/  EXIT ;  /* 0x000000000000794d */ /* 0x000fea0003800000 */
.L_x_17:
        /* <DEDUP_REMOVED lines=15> */
.L_x_19:


//--------------------- .nv.shared._Z25compute_use_shared_memoryPi --------------------------
	.section	.nv.shared._Z25compute_use_shared_memoryPi,"aw",@nobits
	.sectionflags	@""
	.align	4
.nv.shared._Z25compute_use_shared_memoryPi:
	.zero		5120


//--------------------- .nv.shared.reserved.0     --------------------------
	.section	.nv.shared.reserved.0,"aw",@nobits
	.weak		__nv_reservedSMEM_offset_0_alias
	.size		__nv_reservedSMEM_offset_0_alias, 0, 64
	.other		__nv_reservedSMEM_offset_0_alias,@"STO_CUDA_RESERVED_SHARED STV_DEFAULT"
__nv_reservedSMEM_offset_0_alias:
	.zero		0
	.zero		64


//--------------------- .nv.constant0._Z25compute_use_shared_memoryPi --------------------------
	.section	.nv.constant0._Z25compute_use_shared_memoryPi,"a",@progbits
	.sectionflags	@""
	.align	4
.nv.constant0._Z25compute_use_shared_memoryPi:
	.zero		904


//--------------------- .nv.constant0._Z24compute_no_shared_memoryPi --------------------------
	.section	.nv.constant0._Z24compute_no_shared_memoryPi,"a",@progbits
	.sectionflags	@""
	.align	4
.nv.constant0._Z24compute_no_shared_memoryPi:
	.zero		904


//--------------------- SYMBOLS --------------------------

	.type		.nv.reservedSmem.offset0,@object
	.size		.nv.reservedSmem.offset0,0x4
	.type		.nv.reservedSmem.cap,@object
	.size		.nv.reservedSmem.cap,0x4
